//
// Generated by NVIDIA NVVM Compiler
//
// Compiler Build ID: CL-36424714
// Cuda compilation tools, release 13.0, V13.0.88
// Based on NVVM 20.0.0
//

.version 9.0
.target sm_100
.address_size 64

	// .globl	_Z26gpu_matrixmult_rectangularPfS_S_iii

.visible .entry _Z26gpu_matrixmult_rectangularPfS_S_iii(
	.param .u64 .ptr .align 1 _Z26gpu_matrixmult_rectangularPfS_S_iii_param_0,
	.param .u64 .ptr .align 1 _Z26gpu_matrixmult_rectangularPfS_S_iii_param_1,
	.param .u64 .ptr .align 1 _Z26gpu_matrixmult_rectangularPfS_S_iii_param_2,
	.param .u32 _Z26gpu_matrixmult_rectangularPfS_S_iii_param_3,
	.param .u32 _Z26gpu_matrixmult_rectangularPfS_S_iii_param_4,
	.param .u32 _Z26gpu_matrixmult_rectangularPfS_S_iii_param_5
)
{
	.reg .pred 	%p<9>;
	.reg .b32 	%r<43>;
	.reg .b32 	%f<23>;
	.reg .b64 	%rd<28>;

	ld.param.u64 	%rd11, [_Z26gpu_matrixmult_rectangularPfS_S_iii_param_0];
	ld.param.u64 	%rd12, [_Z26gpu_matrixmult_rectangularPfS_S_iii_param_1];
	ld.param.u64 	%rd10, [_Z26gpu_matrixmult_rectangularPfS_S_iii_param_2];
	ld.param.u32 	%r23, [_Z26gpu_matrixmult_rectangularPfS_S_iii_param_3];
	ld.param.u32 	%r21, [_Z26gpu_matrixmult_rectangularPfS_S_iii_param_4];
	ld.param.u32 	%r22, [_Z26gpu_matrixmult_rectangularPfS_S_iii_param_5];
	cvta.to.global.u64 	%rd1, %rd12;
	cvta.to.global.u64 	%rd2, %rd11;
	mov.u32 	%r25, %tid.x;
	mov.u32 	%r26, %ntid.x;
	mov.u32 	%r27, %ctaid.x;
	mad.lo.s32 	%r40, %r26, %r27, %r25;
	mov.u32 	%r28, %tid.y;
	mov.u32 	%r29, %ntid.y;
	mov.u32 	%r30, %ctaid.y;
	mad.lo.s32 	%r31, %r29, %r30, %r28;
	setp.ge.s32 	%p1, %r40, %r22;
	setp.ge.s32 	%p2, %r31, %r23;
	or.pred  	%p3, %p1, %p2;
	@%p3 bra 	$L__BB0_8;
	mul.lo.s32 	%r3, %r21, %r31;
	add.s32 	%r4, %r3, %r21;
	setp.lt.s32 	%p4, %r21, 1;
	@%p4 bra 	$L__BB0_8;
	mad.lo.s32 	%r32, %r22, %r31, %r40;
	cvta.to.global.u64 	%rd13, %rd10;
	mul.wide.s32 	%rd14, %r32, 4;
	add.s64 	%rd3, %rd13, %rd14;
	ld.global.f32 	%f21, [%rd3];
	add.s32 	%r33, %r3, 1;
	max.s32 	%r5, %r4, %r33;
	sub.s32 	%r34, %r5, %r3;
	and.b32  	%r6, %r34, 3;
	setp.eq.s32 	%p5, %r6, 0;
	mov.u32 	%r39, %r3;
	@%p5 bra 	$L__BB0_5;
	mul.wide.u32 	%rd15, %r3, 4;
	add.s64 	%rd26, %rd2, %rd15;
	neg.s32 	%r36, %r6;
	mov.u32 	%r39, %r3;
$L__BB0_4:
	.pragma "nounroll";
	mul.wide.s32 	%rd16, %r40, 4;
	add.s64 	%rd17, %rd1, %rd16;
	ld.global.f32 	%f7, [%rd26];
	ld.global.f32 	%f8, [%rd17];
	fma.rn.f32 	%f21, %f7, %f8, %f21;
	st.global.f32 	[%rd3], %f21;
	add.s32 	%r40, %r40, %r22;
	add.s32 	%r39, %r39, 1;
	add.s64 	%rd26, %rd26, 4;
	add.s32 	%r36, %r36, 1;
	setp.ne.s32 	%p6, %r36, 0;
	@%p6 bra 	$L__BB0_4;
$L__BB0_5:
	sub.s32 	%r35, %r3, %r5;
	setp.gt.u32 	%p7, %r35, -4;
	@%p7 bra 	$L__BB0_8;
	mul.wide.u32 	%rd18, %r39, 4;
	add.s64 	%rd19, %rd18, %rd2;
	add.s64 	%rd27, %rd19, 8;
	shl.b32 	%r16, %r22, 2;
	mul.wide.s32 	%rd22, %r22, 4;
$L__BB0_7:
	ld.global.f32 	%f9, [%rd27+-8];
	mul.wide.s32 	%rd20, %r40, 4;
	add.s64 	%rd21, %rd1, %rd20;
	ld.global.f32 	%f10, [%rd21];
	fma.rn.f32 	%f11, %f9, %f10, %f21;
	st.global.f32 	[%rd3], %f11;
	ld.global.f32 	%f12, [%rd27+-4];
	add.s64 	%rd23, %rd21, %rd22;
	ld.global.f32 	%f13, [%rd23];
	fma.rn.f32 	%f14, %f12, %f13, %f11;
	st.global.f32 	[%rd3], %f14;
	ld.global.f32 	%f15, [%rd27];
	add.s64 	%rd24, %rd23, %rd22;
	ld.global.f32 	%f16, [%rd24];
	fma.rn.f32 	%f17, %f15, %f16, %f14;
	st.global.f32 	[%rd3], %f17;
	ld.global.f32 	%f18, [%rd27+4];
	add.s64 	%rd25, %rd24, %rd22;
	ld.global.f32 	%f19, [%rd25];
	fma.rn.f32 	%f21, %f18, %f19, %f17;
	st.global.f32 	[%rd3], %f21;
	add.s32 	%r39, %r39, 4;
	add.s64 	%rd27, %rd27, 16;
	add.s32 	%r40, %r40, %r16;
	setp.lt.s32 	%p8, %r39, %r4;
	@%p8 bra 	$L__BB0_7;
$L__BB0_8:
	ret;

}


// ===== COMPILED SASS (sm_100) =====

	.target	sm_100

	.elftype	@"ET_EXEC"


//--------------------- .note.nv.tkinfo           --------------------------
	.section	.note.nv.tkinfo,"",@"SHT_NOTE"
	.sectionflags	@"SHF_NOTE_NV_TKINFO"
	.tkinfo
        /*0018*/ 	.word	0x00000002
        /*0030*/ 	.string	""
        /*0030*/ 	.string	"ptxas"
        /*0030*/ 	.string	"Cuda compilation tools, release 13.0, V13.0.88"
        /*0030*/ 	.string	"Build cuda_13.0.r13.0/compiler.36424714_0"
        /*0030*/ 	.string	"-arch sm_100 -m 64 "



//--------------------- .note.nv.cuinfo           --------------------------
	.section	.note.nv.cuinfo,"",@"SHT_NOTE"
	.sectionflags	@"SHF_NOTE_NV_CUINFO"
        /*0018*/ 	.short	0x0002
        /*001a*/ 	.short	0x0064
        /*001c*/ 	.short	0x0082
	.zero		2


//--------------------- .nv.info                  --------------------------
	.section	.nv.info,"",@"SHT_CUDA_INFO"
	.align	4


	//----- nvinfo : EIATTR_REGCOUNT
	.align		4
        /*0000*/ 	.byte	0x04, 0x2f
        /*0002*/ 	.short	(.L_1 - .L_0)
	.align		4
.L_0:
        /*0004*/ 	.word	index@(_Z26gpu_matrixmult_rectangularPfS_S_iii)
        /*0008*/ 	.word	0x00000018


	//----- nvinfo : EIATTR_FRAME_SIZE
	.align		4
.L_1:
        /*000c*/ 	.byte	0x04, 0x11
        /*000e*/ 	.short	(.L_3 - .L_2)
	.align		4
.L_2:
        /*0010*/ 	.word	index@(_Z26gpu_matrixmult_rectangularPfS_S_iii)
        /*0014*/ 	.word	0x00000000


	//----- nvinfo : EIATTR_MIN_STACK_SIZE
	.align		4
.L_3:
        /*0018*/ 	.byte	0x04, 0x12
        /*001a*/ 	.short	(.L_5 - .L_4)
	.align		4
.L_4:
        /*001c*/ 	.word	index@(_Z26gpu_matrixmult_rectangularPfS_S_iii)
        /*0020*/ 	.word	0x00000000
.L_5:


//--------------------- .nv.compat                --------------------------
	.section	.nv.compat,"",@"SHT_CUDA_COMPAT_INFO"
	.align	4
        /*0000*/ 	.byte	0x02, 0x09, 0x00, 0x00, 0x02, 0x02, 0x01, 0x00, 0x02, 0x05, 0x05, 0x00, 0x03, 0x07, 0x01, 0x01
        /*0010*/ 	.byte	0x02, 0x03, 0x00, 0x00, 0x02, 0x06, 0x01, 0x00, 0x04, 0x0b, 0x08, 0x00, 0x09, 0x00, 0x00, 0x00
        /*0020*/ 	.byte	0x00, 0x00, 0x00, 0x00


//--------------------- .nv.info._Z26gpu_matrixmult_rectangularPfS_S_iii --------------------------
	.section	.nv.info._Z26gpu_matrixmult_rectangularPfS_S_iii,"",@"SHT_CUDA_INFO"
	.sectionflags	@""
	.align	4


	//----- nvinfo : EIATTR_CUDA_API_VERSION
	.align		4
        /*0000*/ 	.byte	0x04, 0x37
        /*0002*/ 	.short	(.L_7 - .L_6)
.L_6:
        /*0004*/ 	.word	0x00000082


	//----- nvinfo : EIATTR_KPARAM_INFO
	.align		4
.L_7:
        /*0008*/ 	.byte	0x04, 0x17
        /*000a*/ 	.short	(.L_9 - .L_8)
.L_8:
        /*000c*/ 	.word	0x00000000
        /*0010*/ 	.short	0x0005
        /*0012*/ 	.short	0x0020
        /*0014*/ 	.byte	0x00, 0xf0, 0x11, 0x00


	//----- nvinfo : EIATTR_KPARAM_INFO
	.align		4
.L_9:
        /*0018*/ 	.byte	0x04, 0x17
        /*001a*/ 	.short	(.L_11 - .L_10)
.L_10:
        /*001c*/ 	.word	0x00000000
        /*0020*/ 	.short	0x0004
        /*0022*/ 	.short	0x001c
        /*0024*/ 	.byte	0x00, 0xf0, 0x11, 0x00


	//----- nvinfo : EIATTR_KPARAM_INFO
	.align		4
.L_11:
        /*0028*/ 	.byte	0x04, 0x17
        /*002a*/ 	.short	(.L_13 - .L_12)
.L_12:
        /*002c*/ 	.word	0x00000000
        /*0030*/ 	.short	0x0003
        /*0032*/ 	.short	0x0018
        /*0034*/ 	.byte	0x00, 0xf0, 0x11, 0x00


	//----- nvinfo : EIATTR_KPARAM_INFO
	.align		4
.L_13:
        /*0038*/ 	.byte	0x04, 0x17
        /*003a*/ 	.short	(.L_15 - .L_14)
.L_14:
        /*003c*/ 	.word	0x00000000
        /*0040*/ 	.short	0x0002
        /*0042*/ 	.short	0x0010
        /*0044*/ 	.byte	0x00, 0xf5, 0x21, 0x00


	//----- nvinfo : EIATTR_KPARAM_INFO
	.align		4
.L_15:
        /*0048*/ 	.byte	0x04, 0x17
        /*004a*/ 	.short	(.L_17 - .L_16)
.L_16:
        /*004c*/ 	.word	0x00000000
        /*0050*/ 	.short	0x0001
        /*0052*/ 	.short	0x0008
        /*0054*/ 	.byte	0x00, 0xf5, 0x21, 0x00


	//----- nvinfo : EIATTR_KPARAM_INFO
	.align		4
.L_17:
        /*0058*/ 	.byte	0x04, 0x17
        /*005a*/ 	.short	(.L_19 - .L_18)
.L_18:
        /*005c*/ 	.word	0x00000000
        /*0060*/ 	.short	0x0000
        /*0062*/ 	.short	0x0000
        /*0064*/ 	.byte	0x00, 0xf5, 0x21, 0x00


	//----- nvinfo : EIATTR_SPARSE_MMA_MASK
	.align		4
.L_19:
        /*0068*/ 	.byte	0x03, 0x50
        /*006a*/ 	.short	0x0000


	//----- nvinfo : EIATTR_MAXREG_COUNT
	.align		4
        /*006c*/ 	.byte	0x03, 0x1b
        /*006e*/ 	.short	0x00ff


	//----- nvinfo : EIATTR_MERCURY_ISA_VERSION
	.align		4
        /*0070*/ 	.byte	0x03, 0x5f
        /*0072*/ 	.short	0x0101


	//----- nvinfo : EIATTR_VRC_CTA_INIT_COUNT
	.align		4
        /*0074*/ 	.byte	0x02, 0x4a
	.zero		1
	.zero		1


	//----- nvinfo : EIATTR_EXIT_INSTR_OFFSETS
	.align		4
        /*0078*/ 	.byte	0x04, 0x1c
        /*007a*/ 	.short	(.L_21 - .L_20)


	//   ....[0]....
.L_20:
        /*007c*/ 	.word	0x000000d0


	//   ....[1]....
        /*0080*/ 	.word	0x00000100


	//   ....[2]....
        /*0084*/ 	.word	0x00000340


	//   ....[3]....
        /*0088*/ 	.word	0x00000560


	//----- nvinfo : EIATTR_CRS_STACK_SIZE
	.align		4
.L_21:
        /*008c*/ 	.byte	0x04, 0x1e
        /*008e*/ 	.short	(.L_23 - .L_22)
.L_22:
        /*0090*/ 	.word	0x00000000


	//----- nvinfo : EIATTR_CBANK_PARAM_SIZE
	.align		4
.L_23:
        /*0094*/ 	.byte	0x03, 0x19
        /*0096*/ 	.short	0x0024


	//----- nvinfo : EIATTR_PARAM_CBANK
	.align		4
        /*0098*/ 	.byte	0x04, 0x0a
        /*009a*/ 	.short	(.L_25 - .L_24)
	.align		4
.L_24:
        /*009c*/ 	.word	index@(.nv.constant0._Z26gpu_matrixmult_rectangularPfS_S_iii)
        /*00a0*/ 	.short	0x0380
        /*00a2*/ 	.short	0x0024


	//----- nvinfo : EIATTR_SW_WAR
	.align		4
.L_25:
        /*00a4*/ 	.byte	0x04, 0x36
        /*00a6*/ 	.short	(.L_27 - .L_26)
.L_26:
        /*00a8*/ 	.word	0x00000008
.L_27:


//--------------------- .nv.callgraph             --------------------------
	.section	.nv.callgraph,"",@"SHT_CUDA_CALLGRAPH"
	.align	4
	.sectionentsize	8
	.align		4
        /*0000*/ 	.word	0x00000000
	.align		4
        /*0004*/ 	.word	0xffffffff
	.align		4
        /*0008*/ 	.word	0x00000000
	.align		4
        /*000c*/ 	.word	0xfffffffe
	.align		4
        /*0010*/ 	.word	0x00000000
	.align		4
        /*0014*/ 	.word	0xfffffffd
	.align		4
        /*0018*/ 	.word	0x00000000
	.align		4
        /*001c*/ 	.word	0xfffffffc


//--------------------- .text._Z26gpu_matrixmult_rectangularPfS_S_iii --------------------------
	.section	.text._Z26gpu_matrixmult_rectangularPfS_S_iii,"ax",@progbits
	.align	128
        .global         _Z26gpu_matrixmult_rectangularPfS_S_iii
        .type           _Z26gpu_matrixmult_rectangularPfS_S_iii,@function
        .size           _Z26gpu_matrixmult_rectangularPfS_S_iii,(.L_x_5 - _Z26gpu_matrixmult_rectangularPfS_S_iii)
        .other          _Z26gpu_matrixmult_rectangularPfS_S_iii,@"STO_CUDA_ENTRY STV_DEFAULT"
_Z26gpu_matrixmult_rectangularPfS_S_iii:
.text._Z26gpu_matrixmult_rectangularPfS_S_iii:
[----:B------:R-:W-:Y:S01]  /*0000*/  LDC R1, c[0x0][0x37c] ;  /* 0x0000df00ff017b82 */ /* 0x000fe20000000800 */
[----:B------:R-:W0:Y:S01]  /*0010*/  S2R R4, SR_TID.Y ;  /* 0x0000000000047919 */ /* 0x000e220000002200 */
[----:B------:R-:W1:Y:S06]  /*0020*/  LDCU UR4, c[0x0][0x360] ;  /* 0x00006c00ff0477ac */ /* 0x000e6c0008000800 */
[----:B------:R-:W2:Y:S01]  /*0030*/  LDC R0, c[0x0][0x3a0] ;  /* 0x0000e800ff007b82 */ /* 0x000ea20000000800 */
[----:B------:R-:W0:Y:S01]  /*0040*/  S2R R3, SR_CTAID.Y ;  /* 0x0000000000037919 */ /* 0x000e220000002600 */
[----:B------:R-:W0:Y:S01]  /*0050*/  LDCU UR5, c[0x0][0x364] ;  /* 0x00006c80ff0577ac */ /* 0x000e220008000800 */
[----:B------:R-:W1:Y:S01]  /*0060*/  S2R R5, SR_TID.X ;  /* 0x0000000000057919 */ /* 0x000e620000002100 */
[----:B------:R-:W3:Y:S01]  /*0070*/  LDCU UR6, c[0x0][0x398] ;  /* 0x00007300ff0677ac */ /* 0x000ee20008000800 */
[----:B------:R-:W1:Y:S01]  /*0080*/  S2R R2, SR_CTAID.X ;  /* 0x0000000000027919 */ /* 0x000e620000002500 */
[----:B0-----:R-:W-:-:S05]  /*0090*/  IMAD R4, R3, UR5, R4 ;  /* 0x0000000503047c24 */ /* 0x001fca000f8e0204 */
[----:B---3--:R-:W-:Y:S01]  /*00a0*/  ISETP.GE.AND P0, PT, R4, UR6, PT ;  /* 0x0000000604007c0c */ /* 0x008fe2000bf06270 */
[----:B-1----:R-:W-:-:S05]  /*00b0*/  IMAD R5, R2, UR4, R5 ;  /* 0x0000000402057c24 */ /* 0x002fca000f8e0205 */
[----:B--2---:R-:W-:-:S13]  /*00c0*/  ISETP.GE.OR P0, PT, R5, R0, P0 ;  /* 0x000000000500720c */ /* 0x004fda0000706670 */
[----:B------:R-:W-:Y:S05]  /*00d0*/  @P0 EXIT ;  /* 0x000000000000094d */ /* 0x000fea0003800000 */
[----:B------:R-:W0:Y:S02]  /*00e0*/  LDC R6, c[0x0][0x39c] ;  /* 0x0000e700ff067b82 */ /* 0x000e240000000800 */
[----:B0-----:R-:W-:-:S13]  /*00f0*/  ISETP.GE.AND P0, PT, R6, 0x1, PT ;  /* 0x000000010600780c */ /* 0x001fda0003f06270 */
[----:B------:R-:W-:Y:S05]  /*0100*/  @!P0 EXIT ;  /* 0x000000000000894d */ /* 0x000fea0003800000 */
[----:B------:R-:W0:Y:S01]  /*0110*/  LDC.64 R2, c[0x0][0x390] ;  /* 0x0000e400ff027b82 */ /* 0x000e220000000a00 */
[----:B------:R-:W1:Y:S01]  /*0120*/  LDCU.64 UR4, c[0x0][0x358] ;  /* 0x00006b00ff0477ac */ /* 0x000e620008000a00 */
[----:B------:R-:W-:-:S04]  /*0130*/  IMAD R7, R4, R0, R5 ;  /* 0x0000000004077224 */ /* 0x000fc800078e0205 */
[----:B0-----:R-:W-:-:S05]  /*0140*/  IMAD.WIDE R2, R7, 0x4, R2 ;  /* 0x0000000407027825 */ /* 0x001fca00078e0202 */
[----:B-1----:R0:W5:Y:S01]  /*0150*/  LDG.E R7, desc[UR4][R2.64] ;  /* 0x0000000402077981 */ /* 0x002162000c1e1900 */
[-C--:B------:R-:W-:Y:S01]  /*0160*/  IMAD R13, R4, R6.reuse, RZ ;  /* 0x00000006040d7224 */ /* 0x080fe200078e02ff */
[----:B------:R-:W-:Y:S04]  /*0170*/  BSSY.RECONVERGENT B0, `(.L_x_0) ;  /* 0x000001c000007945 */ /* 0x000fe80003800200 */
[----:B------:R-:W-:-:S04]  /*0180*/  IADD3 R4, PT, PT, R13, R6, RZ ;  /* 0x000000060d047210 */ /* 0x000fc80007ffe0ff */
[----:B------:R-:W-:-:S04]  /*0190*/  VIADDMNMX R6, R13, 0x1, R4, !PT ;  /* 0x000000010d067846 */ /* 0x000fc80007800104 */
[C---:B------:R-:W-:Y:S01]  /*01a0*/  IADD3 R8, PT, PT, -R13.reuse, R6, RZ ;  /* 0x000000060d087210 */ /* 0x040fe20007ffe1ff */
[----:B------:R-:W-:-:S03]  /*01b0*/  IMAD.IADD R9, R13, 0x1, -R6 ;  /* 0x000000010d097824 */ /* 0x000fc600078e0a06 */
[----:B------:R-:W-:Y:S02]  /*01c0*/  LOP3.LUT P1, R6, R8, 0x3, RZ, 0xc0, !PT ;  /* 0x0000000308067812 */ /* 0x000fe4000782c0ff */
[----:B------:R-:W-:Y:S02]  /*01d0*/  ISETP.GT.U32.AND P0, PT, R9, -0x4, PT ;  /* 0xfffffffc0900780c */ /* 0x000fe40003f04070 */
[----:B------:R-:W-:-:S09]  /*01e0*/  MOV R9, R13 ;  /* 0x0000000d00097202 */ /* 0x000fd20000000f00 */
[----:B0-----:R-:W-:Y:S05]  /*01f0*/  @!P1 BRA `(.L_x_1) ;  /* 0x00000000004c9947 */ /* 0x001fea0003800000 */
[----:B------:R-:W0:Y:S01]  /*0200*/  LDC.64 R8, c[0x0][0x380] ;  /* 0x0000e000ff087b82 */ /* 0x000e220000000a00 */
[----:B------:R-:W-:-:S07]  /*0210*/  IMAD.MOV R6, RZ, RZ, -R6 ;  /* 0x000000ffff067224 */ /* 0x000fce00078e0a06 */
[----:B------:R-:W1:Y:S01]  /*0220*/  LDC.64 R10, c[0x0][0x388] ;  /* 0x0000e200ff0a7b82 */ /* 0x000e620000000a00 */
[----:B0-----:R-:W-:-:S04]  /*0230*/  IMAD.WIDE.U32 R8, R13, 0x4, R8 ;  /* 0x000000040d087825 */ /* 0x001fc800078e0008 */
[----:B------:R-:W-:Y:S01]  /*0240*/  IMAD.MOV.U32 R14, RZ, RZ, R8 ;  /* 0x000000ffff0e7224 */ /* 0x000fe200078e0008 */
[----:B------:R-:W-:Y:S02]  /*0250*/  MOV R15, R9 ;  /* 0x00000009000f7202 */ /* 0x000fe40000000f00 */
[----:B------:R-:W-:-:S07]  /*0260*/  MOV R9, R13 ;  /* 0x0000000d00097202 */ /* 0x000fce0000000f00 */
.L_x_2:
[----:B-1----:R-:W-:Y:S01]  /*0270*/  IMAD.WIDE R12, R5, 0x4, R10 ;  /* 0x00000004050c7825 */ /* 0x002fe200078e020a */
[----:B0-----:R0:W2:Y:S05]  /*0280*/  LDG.E R8, desc[UR4][R14.64] ;  /* 0x000000040e087981 */ /* 0x0010aa000c1e1900 */
[----:B------:R-:W2:Y:S01]  /*0290*/  LDG.E R12, desc[UR4][R12.64] ;  /* 0x000000040c0c7981 */ /* 0x000ea2000c1e1900 */
[----:B------:R-:W-:-:S04]  /*02a0*/  IADD3 R6, PT, PT, R6, 0x1, RZ ;  /* 0x0000000106067810 */ /* 0x000fc80007ffe0ff */
[----:B------:R-:W-:Y:S02]  /*02b0*/  ISETP.NE.AND P1, PT, R6, RZ, PT ;  /* 0x000000ff0600720c */ /* 0x000fe40003f25270 */
[----:B0-----:R-:W-:Y:S01]  /*02c0*/  IADD3 R14, P2, PT, R14, 0x4, RZ ;  /* 0x000000040e0e7810 */ /* 0x001fe20007f5e0ff */
[----:B------:R-:W-:Y:S01]  /*02d0*/  VIADD R9, R9, 0x1 ;  /* 0x0000000109097836 */ /* 0x000fe20000000000 */
[----:B------:R-:W-:Y:S02]  /*02e0*/  IADD3 R5, PT, PT, R5, R0, RZ ;  /* 0x0000000005057210 */ /* 0x000fe40007ffe0ff */
[----:B------:R-:W-:Y:S01]  /*02f0*/  IADD3.X R15, PT, PT, RZ, R15, RZ, P2, !PT ;  /* 0x0000000fff0f7210 */ /* 0x000fe200017fe4ff */
[----:B--2--5:R-:W-:-:S05]  /*0300*/  FFMA R7, R8, R12, R7 ;  /* 0x0000000c08077223 */ /* 0x024fca0000000007 */
[----:B------:R0:W-:Y:S01]  /*0310*/  STG.E desc[UR4][R2.64], R7 ;  /* 0x0000000702007986 */ /* 0x0001e2000c101904 */
[----:B------:R-:W-:Y:S05]  /*0320*/  @P1 BRA `(.L_x_2) ;  /* 0xfffffffc00d01947 */ /* 0x000fea000383ffff */
.L_x_1:
[----:B------:R-:W-:Y:S05]  /*0330*/  BSYNC.RECONVERGENT B0 ;  /* 0x0000000000007941 */ /* 0x000fea0003800200 */
.L_x_0:
[----:B------:R-:W-:Y:S05]  /*0340*/  @P0 EXIT ;  /* 0x000000000000094d */ /* 0x000fea0003800000 */
[----:B------:R-:W1:Y:S02]  /*0350*/  LDC.64 R10, c[0x0][0x380] ;  /* 0x0000e000ff0a7b82 */ /* 0x000e640000000a00 */
[----:B-1----:R-:W-:-:S03]  /*0360*/  IMAD.WIDE.U32 R10, R9, 0x4, R10 ;  /* 0x00000004090a7825 */ /* 0x002fc600078e000a */
[----:B------:R-:W-:-:S05]  /*0370*/  IADD3 R6, P0, PT, R10, 0x8, RZ ;  /* 0x000000080a067810 */ /* 0x000fca0007f1e0ff */
[----:B------:R-:W-:-:S08]  /*0380*/  IMAD.X R13, RZ, RZ, R11, P0 ;  /* 0x000000ffff0d7224 */ /* 0x000fd000000e060b */
.L_x_3:
[----:B-1----:R-:W1:Y:S02]  /*0390*/  LDC.64 R10, c[0x0][0x388] ;  /* 0x0000e200ff0a7b82 */ /* 0x002e640000000a00 */
[----:B-1----:R-:W-:Y:S01]  /*03a0*/  IMAD.WIDE R14, R5, 0x4, R10 ;  /* 0x00000004050e7825 */ /* 0x002fe200078e020a */
[----:B------:R-:W-:Y:S02]  /*03b0*/  MOV R10, R6 ;  /* 0x00000006000a7202 */ /* 0x000fe40000000f00 */
[----:B------:R-:W-:Y:S02]  /*03c0*/  MOV R11, R13 ;  /* 0x0000000d000b7202 */ /* 0x000fe40000000f00 */
[----:B------:R-:W2:Y:S04]  /*03d0*/  LDG.E R8, desc[UR4][R14.64] ;  /* 0x000000040e087981 */ /* 0x000ea8000c1e1900 */
[----:B------:R-:W2:Y:S02]  /*03e0*/  LDG.E R6, desc[UR4][R10.64+-0x8] ;  /* 0xfffff8040a067981 */ /* 0x000ea4000c1e1900 */
[----:B--2--5:R-:W-:Y:S01]  /*03f0*/  FFMA R17, R6, R8, R7 ;  /* 0x0000000806117223 */ /* 0x024fe20000000007 */
[----:B0-----:R-:W-:-:S04]  /*0400*/  IMAD.WIDE R6, R0, 0x4, R14 ;  /* 0x0000000400067825 */ /* 0x001fc800078e020e */
[----:B------:R1:W-:Y:S04]  /*0410*/  STG.E desc[UR4][R2.64], R17 ;  /* 0x0000001102007986 */ /* 0x0003e8000c101904 */
[----:B------:R-:W2:Y:S04]  /*0420*/  LDG.E R8, desc[UR4][R10.64+-0x4] ;  /* 0xfffffc040a087981 */ /* 0x000ea8000c1e1900 */
[----:B------:R-:W2:Y:S02]  /*0430*/  LDG.E R12, desc[UR4][R6.64] ;  /* 0x00000004060c7981 */ /* 0x000ea4000c1e1900 */
[----:B--2---:R-:W-:Y:S01]  /*0440*/  FFMA R19, R8, R12, R17 ;  /* 0x0000000c08137223 */ /* 0x004fe20000000011 */
[----:B------:R-:W-:-:S04]  /*0450*/  IMAD.WIDE R12, R0, 0x4, R6 ;  /* 0x00000004000c7825 */ /* 0x000fc800078e0206 */
[----:B------:R1:W-:Y:S04]  /*0460*/  STG.E desc[UR4][R2.64], R19 ;  /* 0x0000001302007986 */ /* 0x0003e8000c101904 */
[----:B------:R-:W2:Y:S04]  /*0470*/  LDG.E R8, desc[UR4][R10.64] ;  /* 0x000000040a087981 */ /* 0x000ea8000c1e1900 */
[----:B------:R-:W2:Y:S01]  /*0480*/  LDG.E R16, desc[UR4][R12.64] ;  /* 0x000000040c107981 */ /* 0x000ea2000c1e1900 */
[----:B------:R-:W-:-:S04]  /*0490*/  IMAD.WIDE R14, R0, 0x4, R12 ;  /* 0x00000004000e7825 */ /* 0x000fc800078e020c */
[----:B--2---:R-:W-:-:S05]  /*04a0*/  FFMA R21, R8, R16, R19 ;  /* 0x0000001008157223 */ /* 0x004fca0000000013 */
[----:B------:R1:W-:Y:S04]  /*04b0*/  STG.E desc[UR4][R2.64], R21 ;  /* 0x0000001502007986 */ /* 0x0003e8000c101904 */
[----:B------:R-:W2:Y:S04]  /*04c0*/  LDG.E R14, desc[UR4][R14.64] ;  /* 0x000000040e0e7981 */ /* 0x000ea8000c1e1900 */
[----:B------:R-:W2:Y:S01]  /*04d0*/  LDG.E R8, desc[UR4][R10.64+0x4] ;  /* 0x000004040a087981 */ /* 0x000ea2000c1e1900 */
[----:B------:R-:W-:-:S05]  /*04e0*/  VIADD R9, R9, 0x4 ;  /* 0x0000000409097836 */ /* 0x000fca0000000000 */
[----:B------:R-:W-:Y:S02]  /*04f0*/  ISETP.GE.AND P0, PT, R9, R4, PT ;  /* 0x000000040900720c */ /* 0x000fe40003f06270 */
[----:B------:R-:W-:Y:S02]  /*0500*/  IADD3 R6, P1, PT, R10, 0x10, RZ ;  /* 0x000000100a067810 */ /* 0x000fe40007f3e0ff */
[----:B------:R-:W-:Y:S02]  /*0510*/  LEA R5, R0, R5, 0x2 ;  /* 0x0000000500057211 */ /* 0x000fe400078e10ff */
[----:B------:R-:W-:Y:S01]  /*0520*/  IADD3.X R13, PT, PT, RZ, R11, RZ, P1, !PT ;  /* 0x0000000bff0d7210 */ /* 0x000fe20000ffe4ff */
[----:B--2---:R-:W-:-:S05]  /*0530*/  FFMA R7, R8, R14, R21 ;  /* 0x0000000e08077223 */ /* 0x004fca0000000015 */
[----:B------:R1:W-:Y:S01]  /*0540*/  STG.E desc[UR4][R2.64], R7 ;  /* 0x0000000702007986 */ /* 0x0003e2000c101904 */
[----:B------:R-:W-:Y:S05]  /*0550*/  @!P0 BRA `(.L_x_3) ;  /* 0xfffffffc008c8947 */ /* 0x000fea000383ffff */
[----:B------:R-:W-:Y:S05]  /*0560*/  EXIT ;  /* 0x000000000000794d */ /* 0x000fea0003800000 */
.L_x_4:
[----:B------:R-:W-:-:S00]  /*0570*/  BRA `(.L_x_4) ;  /* 0xfffffffc00fc7947 */ /* 0x000fc0000383ffff */
[----:B------:R-:W-:-:S00]  /*0580*/  NOP ;  /* 0x0000000000007918 */ /* 0x000fc00000000000 */
[----:B------:R-:W-:-:S00]  /*0590*/  NOP ;  /* 0x0000000000007918 */ /* 0x000fc00000000000 */
[----:B------:R-:W-:-:S00]  /*05a0*/  NOP ;  /* 0x0000000000007918 */ /* 0x000fc00000000000 */
[----:B------:R-:W-:-:S00]  /*05b0*/  NOP ;  /* 0x0000000000007918 */ /* 0x000fc00000000000 */
[----:B------:R-:W-:-:S00]  /*05c0*/  NOP ;  /* 0x0000000000007918 */ /* 0x000fc00000000000 */
[----:B------:R-:W-:-:S00]  /*05d0*/  NOP ;  /* 0x0000000000007918 */ /* 0x000fc00000000000 */
[----:B------:R-:W-:-:S00]  /*05e0*/  NOP ;  /* 0x0000000000007918 */ /* 0x000fc00000000000 */
[----:B------:R-:W-:-:S00]  /*05f0*/  NOP ;  /* 0x0000000000007918 */ /* 0x000fc00000000000 */
.L_x_5:


//--------------------- .nv.shared.reserved.0     --------------------------
	.section	.nv.shared.reserved.0,"aw",@nobits
	.weak		__nv_reservedSMEM_offset_0_alias
	.size		__nv_reservedSMEM_offset_0_alias, 0, 64
	.other		__nv_reservedSMEM_offset_0_alias,@"STO_CUDA_RESERVED_SHARED STV_DEFAULT"
__nv_reservedSMEM_offset_0_alias:
	.zero		0
	.zero		64


//--------------------- .nv.constant0._Z26gpu_matrixmult_rectangularPfS_S_iii --------------------------
	.section	.nv.constant0._Z26gpu_matrixmult_rectangularPfS_S_iii,"a",@progbits
	.sectionflags	@""
	.align	4
.nv.constant0._Z26gpu_matrixmult_rectangularPfS_S_iii:
	.zero		932


//--------------------- SYMBOLS --------------------------

	.type		.nv.reservedSmem.offset0,@object
	.size		.nv.reservedSmem.offset0,0x4
